	.headerflags	@"EF_CUDA_TEXMODE_UNIFIED EF_CUDA_64BIT_ADDRESS EF_CUDA_ACCELERATORS EF_CUDA_SM90 EF_CUDA_VIRTUAL_SM(EF_CUDA_SM90)"
	.elftype	@"ET_EXEC"


//--------------------- .nv.info                  --------------------------
	.section	.nv.info,"",@"SHT_CUDA_INFO"
	.align	4


	//----- nvinfo : EIATTR_REGCOUNT
	.align		4
        /*0000*/ 	.byte	0x04, 0x2f
        /*0002*/ 	.short	(.L_1 - .L_0)
	.align		4
.L_0:
        /*0004*/ 	.word	index@(triton_poi_fused_add_clamp_div_mul_0)
        /*0008*/ 	.word	0x0000000c


	//----- nvinfo : EIATTR_MIN_STACK_SIZE
	.align		4
.L_1:
        /*000c*/ 	.byte	0x04, 0x12
        /*000e*/ 	.short	(.L_3 - .L_2)
	.align		4
.L_2:
        /*0010*/ 	.word	index@(triton_poi_fused_add_clamp_div_mul_0)
        /*0014*/ 	.word	0x00000000


	//----- nvinfo : EIATTR_FRAME_SIZE
	.align		4
.L_3:
        /*0018*/ 	.byte	0x04, 0x11
        /*001a*/ 	.short	(.L_5 - .L_4)
	.align		4
.L_4:
        /*001c*/ 	.word	index@(triton_poi_fused_add_clamp_div_mul_0)
        /*0020*/ 	.word	0x00000000


	//----- nvinfo : EIATTR_MIN_STACK_SIZE
	.align		4
.L_5:
        /*0024*/ 	.byte	0x04, 0x12
        /*0026*/ 	.short	(.L_7 - .L_6)
	.align		4
.L_6:
        /*0028*/ 	.word	index@(triton_poi_fused_add_clamp_div_mul_0)
        /*002c*/ 	.word	0x00000000
.L_7:


//--------------------- .nv.info.triton_poi_fused_add_clamp_div_mul_0 --------------------------
	.section	.nv.info.triton_poi_fused_add_clamp_div_mul_0,"",@"SHT_CUDA_INFO"
	.sectionflags	@""
	.align	4


	//----- nvinfo : EIATTR_CUDA_API_VERSION
	.align		4
        /*0000*/ 	.byte	0x04, 0x37
        /*0002*/ 	.short	(.L_9 - .L_8)
.L_8:
        /*0004*/ 	.word	0x0000007c


	//----- nvinfo : EIATTR_KPARAM_INFO
	.align		4
.L_9:
        /*0008*/ 	.byte	0x04, 0x17
        /*000a*/ 	.short	(.L_11 - .L_10)
.L_10:
        /*000c*/ 	.word	0x00000000
        /*0010*/ 	.short	0x0002
        /*0012*/ 	.short	0x0010
        /*0014*/ 	.byte	0x00, 0xf0, 0x11, 0x00


	//----- nvinfo : EIATTR_KPARAM_INFO
	.align		4
.L_11:
        /*0018*/ 	.byte	0x04, 0x17
        /*001a*/ 	.short	(.L_13 - .L_12)
.L_12:
        /*001c*/ 	.word	0x00000000
        /*0020*/ 	.short	0x0001
        /*0022*/ 	.short	0x0008
        /*0024*/ 	.byte	0x00, 0xf4, 0x21, 0x00


	//----- nvinfo : EIATTR_KPARAM_INFO
	.align		4
.L_13:
        /*0028*/ 	.byte	0x04, 0x17
        /*002a*/ 	.short	(.L_15 - .L_14)
.L_14:
        /*002c*/ 	.word	0x00000000
        /*0030*/ 	.short	0x0000
        /*0032*/ 	.short	0x0000
        /*0034*/ 	.byte	0x00, 0xf4, 0x21, 0x00


	//----- nvinfo : EIATTR_SPARSE_MMA_MASK
	.align		4
.L_15:
        /*0038*/ 	.byte	0x03, 0x50
        /*003a*/ 	.short	0x0000


	//----- nvinfo : EIATTR_MAXREG_COUNT
	.align		4
        /*003c*/ 	.byte	0x03, 0x1b
        /*003e*/ 	.short	0x00ff


	//----- nvinfo : EIATTR_EXIT_INSTR_OFFSETS
	.align		4
        /*0040*/ 	.byte	0x04, 0x1c
        /*0042*/ 	.short	(.L_17 - .L_16)


	//   ....[0]....
.L_16:
        /*0044*/ 	.word	0x00000210


	//   ....[1]....
        /*0048*/ 	.word	0x00000230


	//----- nvinfo : EIATTR_REQNTID
	.align		4
.L_17:
        /*004c*/ 	.byte	0x04, 0x10
        /*004e*/ 	.short	(.L_19 - .L_18)
.L_18:
        /*0050*/ 	.word	0x00000080
        /*0054*/ 	.word	0x00000001
        /*0058*/ 	.word	0x00000001


	//----- nvinfo : EIATTR_CRS_STACK_SIZE
	.align		4
.L_19:
        /*005c*/ 	.byte	0x04, 0x1e
        /*005e*/ 	.short	(.L_21 - .L_20)
.L_20:
        /*0060*/ 	.word	0x00000000


	//----- nvinfo : EIATTR_CBANK_PARAM_SIZE
	.align		4
.L_21:
        /*0064*/ 	.byte	0x03, 0x19
        /*0066*/ 	.short	0x0014


	//----- nvinfo : EIATTR_PARAM_CBANK
	.align		4
        /*0068*/ 	.byte	0x04, 0x0a
        /*006a*/ 	.short	(.L_23 - .L_22)
	.align		4
.L_22:
        /*006c*/ 	.word	index@(.nv.constant0.triton_poi_fused_add_clamp_div_mul_0)
        /*0070*/ 	.short	0x0210
        /*0072*/ 	.short	0x0014


	//----- nvinfo : EIATTR_SW_WAR
	.align		4
.L_23:
        /*0074*/ 	.byte	0x04, 0x36
        /*0076*/ 	.short	(.L_25 - .L_24)
.L_24:
        /*0078*/ 	.word	0x00000008
.L_25:


//--------------------- .nv.callgraph             --------------------------
	.section	.nv.callgraph,"",@"SHT_CUDA_CALLGRAPH"
	.align	4
	.sectionentsize	8
	.align		4
        /*0000*/ 	.word	0x00000000
	.align		4
        /*0004*/ 	.word	0xffffffff
	.align		4
        /*0008*/ 	.word	0x00000000
	.align		4
        /*000c*/ 	.word	0xfffffffe
	.align		4
        /*0010*/ 	.word	0x00000000
	.align		4
        /*0014*/ 	.word	0xfffffffd
	.align		4
        /*0018*/ 	.word	0x00000000
	.align		4
        /*001c*/ 	.word	0xfffffffc


//--------------------- .text.triton_poi_fused_add_clamp_div_mul_0 --------------------------
	.section	.text.triton_poi_fused_add_clamp_div_mul_0,"ax",@progbits
	.align	128
        .global         triton_poi_fused_add_clamp_div_mul_0
        .type           triton_poi_fused_add_clamp_div_mul_0,@function
        .size           triton_poi_fused_add_clamp_div_mul_0,(.L_x_3 - triton_poi_fused_add_clamp_div_mul_0)
        .other          triton_poi_fused_add_clamp_div_mul_0,@"STO_CUDA_ENTRY STV_DEFAULT"
triton_poi_fused_add_clamp_div_mul_0:
.text.triton_poi_fused_add_clamp_div_mul_0:
[----:B------:R-:W0:Y:S02]  /*0000*/  LDC R1, c[0x0][0x28] ;  /* 0x00000a00ff017b82 */ /* 0x000e240000000800 */
[----:B------:R-:W1:Y:S01]  /*0010*/  S2R R0, SR_TID.X ;  /* 0x0000000000007919 */ /* 0x000e620000002100 */
[----:B------:R-:W-:Y:S01]  /*0020*/  ULDC.64 UR4, c[0x0][0x208] ;  /* 0x0000820000047ab9 */ /* 0x000fe20000000a00 */
[----:B------:R-:W-:Y:S01]  /*0030*/  BSSY B0, `(.L_x_0) ;  /* 0x000000b000007945 */ /* 0x000fe20003800000 */
[----:B------:R-:W-:Y:S01]  /*0040*/  CS2R R6, SRZ ;  /* 0x0000000000067805 */ /* 0x000fe2000001ff00 */
[----:B------:R-:W2:Y:S01]  /*0050*/  S2R R5, SR_CTAID.X ;  /* 0x0000000000057919 */ /* 0x000ea20000002500 */
[----:B-1----:R-:W-:-:S05]  /*0060*/  IMAD.SHL.U32 R0, R0, 0x2, RZ ;  /* 0x0000000200007824 */ /* 0x002fca00078e00ff */
[----:B------:R-:W-:-:S05]  /*0070*/  LOP3.LUT R0, R0, 0xfe, RZ, 0xc0, !PT ;  /* 0x000000fe00007812 */ /* 0x000fca00078ec0ff */
[----:B--2---:R-:W-:-:S05]  /*0080*/  IMAD R5, R5, 0x100, R0 ;  /* 0x0000010005057824 */ /* 0x004fca00078e0200 */
[----:B------:R-:W-:-:S13]  /*0090*/  ISETP.GE.AND P0, PT, R5, 0x100, PT ;  /* 0x000001000500780c */ /* 0x000fda0003f06270 */
[----:B------:R-:W-:Y:S05]  /*00a0*/  @P0 BRA `(.L_x_1) ;  /* 0x00000000000c0947 */ /* 0x000fea0003800000 */
[----:B------:R-:W1:Y:S02]  /*00b0*/  LDC.64 R2, c[0x0][0x210] ;  /* 0x00008400ff027b82 */ /* 0x000e640000000a00 */
[----:B-1----:R-:W-:-:S05]  /*00c0*/  IMAD.WIDE R2, R5, 0x4, R2 ;  /* 0x0000000405027825 */ /* 0x002fca00078e0202 */
[----:B------:R1:W5:Y:S02]  /*00d0*/  LDG.E.64 R6, desc[UR4][R2.64] ;  /* 0x0000000402067981 */ /* 0x000364000c1e1b00 */
.L_x_1:
[----:B------:R-:W-:Y:S05]  /*00e0*/  BSYNC B0 ;  /* 0x0000000000007941 */ /* 0x000fea0003800000 */
.L_x_0:
[----:B-----5:R-:W-:Y:S01]  /*00f0*/  FADD R0, R6, 3 ;  /* 0x4040000006007421 */ /* 0x020fe20000000000 */
[----:B------:R-:W-:Y:S01]  /*0100*/  FADD R4, R7, 3 ;  /* 0x4040000007047421 */ /* 0x000fe20000000000 */
[----:B-1----:R-:W1:Y:S03]  /*0110*/  LDC.64 R2, c[0x0][0x218] ;  /* 0x00008600ff027b82 */ /* 0x002e660000000a00 */
[----:B------:R-:W-:Y:S02]  /*0120*/  FSETP.GTU.AND P1, PT, R0, RZ, PT ;  /* 0x000000ff0000720b */ /* 0x000fe40003f2c000 */
[----:B------:R-:W-:Y:S02]  /*0130*/  FSETP.GTU.AND P2, PT, R4, RZ, PT ;  /* 0x000000ff0400720b */ /* 0x000fe40003f4c000 */
[----:B------:R-:W-:Y:S02]  /*0140*/  FSEL R0, R0, RZ, P1 ;  /* 0x000000ff00007208 */ /* 0x000fe40000800000 */
[----:B------:R-:W-:-:S02]  /*0150*/  FSEL R4, R4, RZ, P2 ;  /* 0x000000ff04047208 */ /* 0x000fc40001000000 */
[C---:B------:R-:W-:Y:S01]  /*0160*/  FSETP.GEU.AND P3, PT, R0.reuse, 6, PT ;  /* 0x40c000000000780b */ /* 0x040fe20003f6e000 */
[----:B------:R-:W-:Y:S01]  /*0170*/  FMUL R9, R0, 0.16666667163372039795 ;  /* 0x3e2aaaab00097820 */ /* 0x000fe20000400000 */
[----:B------:R-:W-:Y:S02]  /*0180*/  FSETP.GEU.AND P4, PT, R4, 6, PT ;  /* 0x40c000000400780b */ /* 0x000fe40003f8e000 */
[----:B------:R-:W-:Y:S01]  /*0190*/  FSETP.NAN.AND P1, PT, R0, R0, PT ;  /* 0x000000000000720b */ /* 0x000fe20003f28000 */
[C---:B------:R-:W-:Y:S01]  /*01a0*/  FMUL R0, R4.reuse, 0.16666667163372039795 ;  /* 0x3e2aaaab04007820 */ /* 0x040fe20000400000 */
[----:B------:R-:W-:-:S07]  /*01b0*/  FSETP.NAN.AND P2, PT, R4, R4, PT ;  /* 0x000000040400720b */ /* 0x000fce0003f48000 */
[----:B------:R-:W-:Y:S01]  /*01c0*/  @P3 FSEL R9, R9, 1, P1 ;  /* 0x3f80000009093808 */ /* 0x000fe20000800000 */
[----:B-1----:R-:W-:Y:S01]  /*01d0*/  IMAD.WIDE R2, R5, 0x4, R2 ;  /* 0x0000000405027825 */ /* 0x002fe200078e0202 */
[----:B------:R-:W-:-:S03]  /*01e0*/  @P4 FSEL R0, R0, 1, P2 ;  /* 0x3f80000000004808 */ /* 0x000fc60001000000 */
[----:B------:R-:W-:Y:S02]  /*01f0*/  FMUL R6, R9, R6 ;  /* 0x0000000609067220 */ /* 0x000fe40000400000 */
[----:B------:R-:W-:Y:S01]  /*0200*/  FMUL R7, R0, R7 ;  /* 0x0000000700077220 */ /* 0x000fe20000400000 */
[----:B------:R-:W-:Y:S06]  /*0210*/  @P0 EXIT ;  /* 0x000000000000094d */ /* 0x000fec0003800000 */
[----:B------:R-:W-:Y:S01]  /*0220*/  STG.E.64 desc[UR4][R2.64], R6 ;  /* 0x0000000602007986 */ /* 0x000fe2000c101b04 */
[----:B------:R-:W-:Y:S05]  /*0230*/  EXIT ;  /* 0x000000000000794d */ /* 0x000fea0003800000 */
.L_x_2:
[----:B------:R-:W-:-:S00]  /*0240*/  BRA `(.L_x_2) ;  /* 0xfffffffc00fc7947 */ /* 0x000fc0000383ffff */
[----:B------:R-:W-:-:S00]  /*0250*/  NOP ;  /* 0x0000000000007918 */ /* 0x000fc00000000000 */
        /* <DEDUP_REMOVED lines=10> */
.L_x_3:


//--------------------- .nv.constant0.triton_poi_fused_add_clamp_div_mul_0 --------------------------
	.section	.nv.constant0.triton_poi_fused_add_clamp_div_mul_0,"a",@progbits
	.sectionflags	@""
	.align	4
.nv.constant0.triton_poi_fused_add_clamp_div_mul_0:
	.zero		548
